//
// Generated by NVIDIA NVVM Compiler
//
// Compiler Build ID: CL-36424714
// Cuda compilation tools, release 13.0, V13.0.88
// Based on NVVM 20.0.0
//

.version 9.0
.target sm_100
.address_size 64

	// .globl	_Z14softmax_gpu_v2ILi1024EfEvPT0_S1_i
// _ZZ14softmax_gpu_v2ILi1024EfEvPT0_S1_iE4smem has been demoted
// _ZZ14softmax_gpu_v2ILi1024EfEvPT0_S1_iE7max_val has been demoted
// _ZZ14softmax_gpu_v2ILi1024EfEvPT0_S1_iE3sum has been demoted

.visible .entry _Z14softmax_gpu_v2ILi1024EfEvPT0_S1_i(
	.param .u64 .ptr .align 1 _Z14softmax_gpu_v2ILi1024EfEvPT0_S1_i_param_0,
	.param .u64 .ptr .align 1 _Z14softmax_gpu_v2ILi1024EfEvPT0_S1_i_param_1,
	.param .u32 _Z14softmax_gpu_v2ILi1024EfEvPT0_S1_i_param_2
)
{
	.reg .pred 	%p<6>;
	.reg .b32 	%r<48>;
	.reg .b32 	%f<230>;
	.reg .b64 	%rd<9>;
	// demoted variable
	.shared .align 4 .b8 _ZZ14softmax_gpu_v2ILi1024EfEvPT0_S1_iE4smem[4096];
	// demoted variable
	.shared .align 4 .f32 _ZZ14softmax_gpu_v2ILi1024EfEvPT0_S1_iE7max_val;
	// demoted variable
	.shared .align 4 .f32 _ZZ14softmax_gpu_v2ILi1024EfEvPT0_S1_iE3sum;
	ld.param.u64 	%rd1, [_Z14softmax_gpu_v2ILi1024EfEvPT0_S1_i_param_0];
	ld.param.u64 	%rd2, [_Z14softmax_gpu_v2ILi1024EfEvPT0_S1_i_param_1];
	ld.param.u32 	%r8, [_Z14softmax_gpu_v2ILi1024EfEvPT0_S1_i_param_2];
	mov.u32 	%r1, %tid.x;
	mov.u32 	%r9, %ctaid.x;
	mov.u32 	%r10, %ntid.x;
	mad.lo.s32 	%r11, %r9, %r10, %r1;
	shl.b32 	%r2, %r11, 2;
	setp.ge.s32 	%p1, %r2, %r8;
	@%p1 bra 	$L__BB0_10;
	cvta.to.global.u64 	%rd3, %rd1;
	mul.wide.s32 	%rd4, %r2, 4;
	add.s64 	%rd5, %rd3, %rd4;
	ld.global.f32 	%f6, [%rd5];
	shl.b32 	%r12, %r1, 4;
	mov.u32 	%r13, _ZZ14softmax_gpu_v2ILi1024EfEvPT0_S1_iE4smem;
	add.s32 	%r3, %r13, %r12;
	st.shared.f32 	[%r3], %f6;
	ld.global.f32 	%f7, [%rd5+4];
	st.shared.f32 	[%r3+4], %f7;
	ld.global.f32 	%f8, [%rd5+8];
	st.shared.f32 	[%r3+8], %f8;
	ld.global.f32 	%f9, [%rd5+12];
	st.shared.f32 	[%r3+12], %f9;
	bar.sync 	0;
	mov.b32 	%r14, 0;
	st.shared.u32 	[_ZZ14softmax_gpu_v2ILi1024EfEvPT0_S1_iE7max_val], %r14;
	setp.ne.s32 	%p2, %r1, 0;
	@%p2 bra 	$L__BB0_5;
	mov.f32 	%f228, 0f00000000;
	mov.b32 	%r46, 64;
$L__BB0_3:
	add.s32 	%r17, %r13, %r46;
	ld.shared.f32 	%f11, [%r17+-64];
	max.f32 	%f12, %f228, %f11;
	ld.shared.f32 	%f13, [%r17+-60];
	max.f32 	%f14, %f12, %f13;
	ld.shared.f32 	%f15, [%r17+-56];
	max.f32 	%f16, %f14, %f15;
	ld.shared.f32 	%f17, [%r17+-52];
	max.f32 	%f18, %f16, %f17;
	ld.shared.f32 	%f19, [%r17+-48];
	max.f32 	%f20, %f18, %f19;
	ld.shared.f32 	%f21, [%r17+-44];
	max.f32 	%f22, %f20, %f21;
	ld.shared.f32 	%f23, [%r17+-40];
	max.f32 	%f24, %f22, %f23;
	ld.shared.f32 	%f25, [%r17+-36];
	max.f32 	%f26, %f24, %f25;
	ld.shared.f32 	%f27, [%r17+-32];
	max.f32 	%f28, %f26, %f27;
	ld.shared.f32 	%f29, [%r17+-28];
	max.f32 	%f30, %f28, %f29;
	ld.shared.f32 	%f31, [%r17+-24];
	max.f32 	%f32, %f30, %f31;
	ld.shared.f32 	%f33, [%r17+-20];
	max.f32 	%f34, %f32, %f33;
	ld.shared.f32 	%f35, [%r17+-16];
	max.f32 	%f36, %f34, %f35;
	ld.shared.f32 	%f37, [%r17+-12];
	max.f32 	%f38, %f36, %f37;
	ld.shared.f32 	%f39, [%r17+-8];
	max.f32 	%f40, %f38, %f39;
	ld.shared.f32 	%f41, [%r17+-4];
	max.f32 	%f42, %f40, %f41;
	ld.shared.f32 	%f43, [%r17];
	max.f32 	%f44, %f42, %f43;
	ld.shared.f32 	%f45, [%r17+4];
	max.f32 	%f46, %f44, %f45;
	ld.shared.f32 	%f47, [%r17+8];
	max.f32 	%f48, %f46, %f47;
	ld.shared.f32 	%f49, [%r17+12];
	max.f32 	%f50, %f48, %f49;
	ld.shared.f32 	%f51, [%r17+16];
	max.f32 	%f52, %f50, %f51;
	ld.shared.f32 	%f53, [%r17+20];
	max.f32 	%f54, %f52, %f53;
	ld.shared.f32 	%f55, [%r17+24];
	max.f32 	%f56, %f54, %f55;
	ld.shared.f32 	%f57, [%r17+28];
	max.f32 	%f58, %f56, %f57;
	ld.shared.f32 	%f59, [%r17+32];
	max.f32 	%f60, %f58, %f59;
	ld.shared.f32 	%f61, [%r17+36];
	max.f32 	%f62, %f60, %f61;
	ld.shared.f32 	%f63, [%r17+40];
	max.f32 	%f64, %f62, %f63;
	ld.shared.f32 	%f65, [%r17+44];
	max.f32 	%f66, %f64, %f65;
	ld.shared.f32 	%f67, [%r17+48];
	max.f32 	%f68, %f66, %f67;
	ld.shared.f32 	%f69, [%r17+52];
	max.f32 	%f70, %f68, %f69;
	ld.shared.f32 	%f71, [%r17+56];
	max.f32 	%f72, %f70, %f71;
	ld.shared.f32 	%f73, [%r17+60];
	max.f32 	%f228, %f72, %f73;
	add.s32 	%r46, %r46, 128;
	setp.ne.s32 	%p3, %r46, 4160;
	@%p3 bra 	$L__BB0_3;
	st.shared.f32 	[_ZZ14softmax_gpu_v2ILi1024EfEvPT0_S1_iE7max_val], %f228;
$L__BB0_5:
	setp.ne.s32 	%p4, %r1, 0;
	bar.sync 	0;
	mov.b32 	%r18, 0;
	st.shared.u32 	[_ZZ14softmax_gpu_v2ILi1024EfEvPT0_S1_iE3sum], %r18;
	@%p4 bra 	$L__BB0_9;
	mov.f32 	%f229, 0f00000000;
	mov.b32 	%r47, 16;
	ld.shared.f32 	%f3, [_ZZ14softmax_gpu_v2ILi1024EfEvPT0_S1_iE7max_val];
$L__BB0_7:
	add.s32 	%r21, %r13, %r47;
	ld.shared.f32 	%f75, [%r21+-16];
	sub.f32 	%f76, %f75, %f3;
	fma.rn.f32 	%f77, %f76, 0f3BBB989D, 0f3F000000;
	cvt.sat.f32.f32 	%f78, %f77;
	mov.f32 	%f79, 0f4B400001;
	mov.f32 	%f80, 0f437C0000;
	fma.rm.f32 	%f81, %f78, %f80, %f79;
	add.f32 	%f82, %f81, 0fCB40007F;
	neg.f32 	%f83, %f82;
	fma.rn.f32 	%f84, %f76, 0f3FB8AA3B, %f83;
	fma.rn.f32 	%f85, %f76, 0f32A57060, %f84;
	mov.b32 	%r22, %f81;
	shl.b32 	%r23, %r22, 23;
	mov.b32 	%f86, %r23;
	ex2.approx.ftz.f32 	%f87, %f85;
	fma.rn.f32 	%f88, %f87, %f86, %f229;
	ld.shared.f32 	%f89, [%r21+-12];
	sub.f32 	%f90, %f89, %f3;
	fma.rn.f32 	%f91, %f90, 0f3BBB989D, 0f3F000000;
	cvt.sat.f32.f32 	%f92, %f91;
	fma.rm.f32 	%f93, %f92, %f80, %f79;
	add.f32 	%f94, %f93, 0fCB40007F;
	neg.f32 	%f95, %f94;
	fma.rn.f32 	%f96, %f90, 0f3FB8AA3B, %f95;
	fma.rn.f32 	%f97, %f90, 0f32A57060, %f96;
	mov.b32 	%r24, %f93;
	shl.b32 	%r25, %r24, 23;
	mov.b32 	%f98, %r25;
	ex2.approx.ftz.f32 	%f99, %f97;
	fma.rn.f32 	%f100, %f99, %f98, %f88;
	ld.shared.f32 	%f101, [%r21+-8];
	sub.f32 	%f102, %f101, %f3;
	fma.rn.f32 	%f103, %f102, 0f3BBB989D, 0f3F000000;
	cvt.sat.f32.f32 	%f104, %f103;
	fma.rm.f32 	%f105, %f104, %f80, %f79;
	add.f32 	%f106, %f105, 0fCB40007F;
	neg.f32 	%f107, %f106;
	fma.rn.f32 	%f108, %f102, 0f3FB8AA3B, %f107;
	fma.rn.f32 	%f109, %f102, 0f32A57060, %f108;
	mov.b32 	%r26, %f105;
	shl.b32 	%r27, %r26, 23;
	mov.b32 	%f110, %r27;
	ex2.approx.ftz.f32 	%f111, %f109;
	fma.rn.f32 	%f112, %f111, %f110, %f100;
	ld.shared.f32 	%f113, [%r21+-4];
	sub.f32 	%f114, %f113, %f3;
	fma.rn.f32 	%f115, %f114, 0f3BBB989D, 0f3F000000;
	cvt.sat.f32.f32 	%f116, %f115;
	fma.rm.f32 	%f117, %f116, %f80, %f79;
	add.f32 	%f118, %f117, 0fCB40007F;
	neg.f32 	%f119, %f118;
	fma.rn.f32 	%f120, %f114, 0f3FB8AA3B, %f119;
	fma.rn.f32 	%f121, %f114, 0f32A57060, %f120;
	mov.b32 	%r28, %f117;
	shl.b32 	%r29, %r28, 23;
	mov.b32 	%f122, %r29;
	ex2.approx.ftz.f32 	%f123, %f121;
	fma.rn.f32 	%f124, %f123, %f122, %f112;
	ld.shared.f32 	%f125, [%r21];
	sub.f32 	%f126, %f125, %f3;
	fma.rn.f32 	%f127, %f126, 0f3BBB989D, 0f3F000000;
	cvt.sat.f32.f32 	%f128, %f127;
	fma.rm.f32 	%f129, %f128, %f80, %f79;
	add.f32 	%f130, %f129, 0fCB40007F;
	neg.f32 	%f131, %f130;
	fma.rn.f32 	%f132, %f126, 0f3FB8AA3B, %f131;
	fma.rn.f32 	%f133, %f126, 0f32A57060, %f132;
	mov.b32 	%r30, %f129;
	shl.b32 	%r31, %r30, 23;
	mov.b32 	%f134, %r31;
	ex2.approx.ftz.f32 	%f135, %f133;
	fma.rn.f32 	%f136, %f135, %f134, %f124;
	ld.shared.f32 	%f137, [%r21+4];
	sub.f32 	%f138, %f137, %f3;
	fma.rn.f32 	%f139, %f138, 0f3BBB989D, 0f3F000000;
	cvt.sat.f32.f32 	%f140, %f139;
	fma.rm.f32 	%f141, %f140, %f80, %f79;
	add.f32 	%f142, %f141, 0fCB40007F;
	neg.f32 	%f143, %f142;
	fma.rn.f32 	%f144, %f138, 0f3FB8AA3B, %f143;
	fma.rn.f32 	%f145, %f138, 0f32A57060, %f144;
	mov.b32 	%r32, %f141;
	shl.b32 	%r33, %r32, 23;
	mov.b32 	%f146, %r33;
	ex2.approx.ftz.f32 	%f147, %f145;
	fma.rn.f32 	%f148, %f147, %f146, %f136;
	ld.shared.f32 	%f149, [%r21+8];
	sub.f32 	%f150, %f149, %f3;
	fma.rn.f32 	%f151, %f150, 0f3BBB989D, 0f3F000000;
	cvt.sat.f32.f32 	%f152, %f151;
	fma.rm.f32 	%f153, %f152, %f80, %f79;
	add.f32 	%f154, %f153, 0fCB40007F;
	neg.f32 	%f155, %f154;
	fma.rn.f32 	%f156, %f150, 0f3FB8AA3B, %f155;
	fma.rn.f32 	%f157, %f150, 0f32A57060, %f156;
	mov.b32 	%r34, %f153;
	shl.b32 	%r35, %r34, 23;
	mov.b32 	%f158, %r35;
	ex2.approx.ftz.f32 	%f159, %f157;
	fma.rn.f32 	%f160, %f159, %f158, %f148;
	ld.shared.f32 	%f161, [%r21+12];
	sub.f32 	%f162, %f161, %f3;
	fma.rn.f32 	%f163, %f162, 0f3BBB989D, 0f3F000000;
	cvt.sat.f32.f32 	%f164, %f163;
	fma.rm.f32 	%f165, %f164, %f80, %f79;
	add.f32 	%f166, %f165, 0fCB40007F;
	neg.f32 	%f167, %f166;
	fma.rn.f32 	%f168, %f162, 0f3FB8AA3B, %f167;
	fma.rn.f32 	%f169, %f162, 0f32A57060, %f168;
	mov.b32 	%r36, %f165;
	shl.b32 	%r37, %r36, 23;
	mov.b32 	%f170, %r37;
	ex2.approx.ftz.f32 	%f171, %f169;
	fma.rn.f32 	%f229, %f171, %f170, %f160;
	add.s32 	%r47, %r47, 32;
	setp.ne.s32 	%p5, %r47, 4112;
	@%p5 bra 	$L__BB0_7;
	st.shared.f32 	[_ZZ14softmax_gpu_v2ILi1024EfEvPT0_S1_iE3sum], %f229;
$L__BB0_9:
	bar.sync 	0;
	ld.shared.f32 	%f172, [%r3];
	ld.shared.f32 	%f173, [_ZZ14softmax_gpu_v2ILi1024EfEvPT0_S1_iE7max_val];
	sub.f32 	%f174, %f172, %f173;
	fma.rn.f32 	%f175, %f174, 0f3BBB989D, 0f3F000000;
	cvt.sat.f32.f32 	%f176, %f175;
	mov.f32 	%f177, 0f4B400001;
	mov.f32 	%f178, 0f437C0000;
	fma.rm.f32 	%f179, %f176, %f178, %f177;
	add.f32 	%f180, %f179, 0fCB40007F;
	neg.f32 	%f181, %f180;
	fma.rn.f32 	%f182, %f174, 0f3FB8AA3B, %f181;
	fma.rn.f32 	%f183, %f174, 0f32A57060, %f182;
	mov.b32 	%r38, %f179;
	shl.b32 	%r39, %r38, 23;
	mov.b32 	%f184, %r39;
	ex2.approx.ftz.f32 	%f185, %f183;
	mul.f32 	%f186, %f185, %f184;
	ld.shared.f32 	%f187, [_ZZ14softmax_gpu_v2ILi1024EfEvPT0_S1_iE3sum];
	div.rn.f32 	%f188, %f186, %f187;
	cvta.to.global.u64 	%rd6, %rd2;
	add.s64 	%rd8, %rd6, %rd4;
	st.global.f32 	[%rd8], %f188;
	ld.shared.f32 	%f189, [%r3+4];
	sub.f32 	%f190, %f189, %f173;
	fma.rn.f32 	%f191, %f190, 0f3BBB989D, 0f3F000000;
	cvt.sat.f32.f32 	%f192, %f191;
	fma.rm.f32 	%f193, %f192, %f178, %f177;
	add.f32 	%f194, %f193, 0fCB40007F;
	neg.f32 	%f195, %f194;
	fma.rn.f32 	%f196, %f190, 0f3FB8AA3B, %f195;
	fma.rn.f32 	%f197, %f190, 0f32A57060, %f196;
	mov.b32 	%r40, %f193;
	shl.b32 	%r41, %r40, 23;
	mov.b32 	%f198, %r41;
	ex2.approx.ftz.f32 	%f199, %f197;
	mul.f32 	%f200, %f199, %f198;
	div.rn.f32 	%f201, %f200, %f187;
	st.global.f32 	[%rd8+4], %f201;
	ld.shared.f32 	%f202, [%r3+8];
	sub.f32 	%f203, %f202, %f173;
	fma.rn.f32 	%f204, %f203, 0f3BBB989D, 0f3F000000;
	cvt.sat.f32.f32 	%f205, %f204;
	fma.rm.f32 	%f206, %f205, %f178, %f177;
	add.f32 	%f207, %f206, 0fCB40007F;
	neg.f32 	%f208, %f207;
	fma.rn.f32 	%f209, %f203, 0f3FB8AA3B, %f208;
	fma.rn.f32 	%f210, %f203, 0f32A57060, %f209;
	mov.b32 	%r42, %f206;
	shl.b32 	%r43, %r42, 23;
	mov.b32 	%f211, %r43;
	ex2.approx.ftz.f32 	%f212, %f210;
	mul.f32 	%f213, %f212, %f211;
	div.rn.f32 	%f214, %f213, %f187;
	st.global.f32 	[%rd8+8], %f214;
	ld.shared.f32 	%f215, [%r3+12];
	sub.f32 	%f216, %f215, %f173;
	fma.rn.f32 	%f217, %f216, 0f3BBB989D, 0f3F000000;
	cvt.sat.f32.f32 	%f218, %f217;
	fma.rm.f32 	%f219, %f218, %f178, %f177;
	add.f32 	%f220, %f219, 0fCB40007F;
	neg.f32 	%f221, %f220;
	fma.rn.f32 	%f222, %f216, 0f3FB8AA3B, %f221;
	fma.rn.f32 	%f223, %f216, 0f32A57060, %f222;
	mov.b32 	%r44, %f219;
	shl.b32 	%r45, %r44, 23;
	mov.b32 	%f224, %r45;
	ex2.approx.ftz.f32 	%f225, %f223;
	mul.f32 	%f226, %f225, %f224;
	div.rn.f32 	%f227, %f226, %f187;
	st.global.f32 	[%rd8+12], %f227;
	bar.sync 	0;
$L__BB0_10:
	ret;

}


// ===== COMPILED SASS (sm_100) =====

	.target	sm_100

	.elftype	@"ET_EXEC"


//--------------------- .note.nv.tkinfo           --------------------------
	.section	.note.nv.tkinfo,"",@"SHT_NOTE"
	.sectionflags	@"SHF_NOTE_NV_TKINFO"
	.tkinfo
        /*0018*/ 	.word	0x00000002
        /*0030*/ 	.string	""
        /*0030*/ 	.string	"ptxas"
        /*0030*/ 	.string	"Cuda compilation tools, release 13.0, V13.0.88"
        /*0030*/ 	.string	"Build cuda_13.0.r13.0/compiler.36424714_0"
        /*0030*/ 	.string	"-arch sm_100 -m 64 "



//--------------------- .note.nv.cuinfo           --------------------------
	.section	.note.nv.cuinfo,"",@"SHT_NOTE"
	.sectionflags	@"SHF_NOTE_NV_CUINFO"
        /*0018*/ 	.short	0x0002
        /*001a*/ 	.short	0x0064
        /*001c*/ 	.short	0x0082
	.zero		2


//--------------------- .nv.info                  --------------------------
	.section	.nv.info,"",@"SHT_CUDA_INFO"
	.align	4


	//----- nvinfo : EIATTR_REGCOUNT
	.align		4
        /*0000*/ 	.byte	0x04, 0x2f
        /*0002*/ 	.short	(.L_1 - .L_0)
	.align		4
.L_0:
        /*0004*/ 	.word	index@(_Z14softmax_gpu_v2ILi1024EfEvPT0_S1_i)
        /*0008*/ 	.word	0x0000001e


	//----- nvinfo : EIATTR_FRAME_SIZE
	.align		4
.L_1:
        /*000c*/ 	.byte	0x04, 0x11
        /*000e*/ 	.short	(.L_3 - .L_2)
	.align		4
.L_2:
        /*0010*/ 	.word	index@($__internal_0_$__cuda_sm3x_div_rn_noftz_f32_slowpath)
        /*0014*/ 	.word	0x00000000


	//----- nvinfo : EIATTR_FRAME_SIZE
	.align		4
.L_3:
        /*0018*/ 	.byte	0x04, 0x11
        /*001a*/ 	.short	(.L_5 - .L_4)
	.align		4
.L_4:
        /*001c*/ 	.word	index@(_Z14softmax_gpu_v2ILi1024EfEvPT0_S1_i)
        /*0020*/ 	.word	0x00000000


	//----- nvinfo : EIATTR_MIN_STACK_SIZE
	.align		4
.L_5:
        /*0024*/ 	.byte	0x04, 0x12
        /*0026*/ 	.short	(.L_7 - .L_6)
	.align		4
.L_6:
        /*0028*/ 	.word	index@(_Z14softmax_gpu_v2ILi1024EfEvPT0_S1_i)
        /*002c*/ 	.word	0x00000000
.L_7:


//--------------------- .nv.compat                --------------------------
	.section	.nv.compat,"",@"SHT_CUDA_COMPAT_INFO"
	.align	4
        /*0000*/ 	.byte	0x02, 0x09, 0x00, 0x00, 0x02, 0x02, 0x01, 0x00, 0x02, 0x05, 0x05, 0x00, 0x03, 0x07, 0x01, 0x01
        /*0010*/ 	.byte	0x02, 0x03, 0x00, 0x00, 0x02, 0x06, 0x01, 0x00, 0x04, 0x0b, 0x08, 0x00, 0x01, 0x00, 0x00, 0x00
        /*0020*/ 	.byte	0x00, 0x00, 0x00, 0x00


//--------------------- .nv.info._Z14softmax_gpu_v2ILi1024EfEvPT0_S1_i --------------------------
	.section	.nv.info._Z14softmax_gpu_v2ILi1024EfEvPT0_S1_i,"",@"SHT_CUDA_INFO"
	.sectionflags	@""
	.align	4


	//----- nvinfo : EIATTR_CUDA_API_VERSION
	.align		4
        /*0000*/ 	.byte	0x04, 0x37
        /*0002*/ 	.short	(.L_9 - .L_8)
.L_8:
        /*0004*/ 	.word	0x00000082


	//----- nvinfo : EIATTR_KPARAM_INFO
	.align		4
.L_9:
        /*0008*/ 	.byte	0x04, 0x17
        /*000a*/ 	.short	(.L_11 - .L_10)
.L_10:
        /*000c*/ 	.word	0x00000000
        /*0010*/ 	.short	0x0002
        /*0012*/ 	.short	0x0010
        /*0014*/ 	.byte	0x00, 0xf0, 0x11, 0x00


	//----- nvinfo : EIATTR_KPARAM_INFO
	.align		4
.L_11:
        /*0018*/ 	.byte	0x04, 0x17
        /*001a*/ 	.short	(.L_13 - .L_12)
.L_12:
        /*001c*/ 	.word	0x00000000
        /*0020*/ 	.short	0x0001
        /*0022*/ 	.short	0x0008
        /*0024*/ 	.byte	0x00, 0xf5, 0x21, 0x00


	//----- nvinfo : EIATTR_KPARAM_INFO
	.align		4
.L_13:
        /*0028*/ 	.byte	0x04, 0x17
        /*002a*/ 	.short	(.L_15 - .L_14)
.L_14:
        /*002c*/ 	.word	0x00000000
        /*0030*/ 	.short	0x0000
        /*0032*/ 	.short	0x0000
        /*0034*/ 	.byte	0x00, 0xf5, 0x21, 0x00


	//----- nvinfo : EIATTR_SPARSE_MMA_MASK
	.align		4
.L_15:
        /*0038*/ 	.byte	0x03, 0x50
        /*003a*/ 	.short	0x0000


	//----- nvinfo : EIATTR_MAXREG_COUNT
	.align		4
        /*003c*/ 	.byte	0x03, 0x1b
        /*003e*/ 	.short	0x00ff


	//----- nvinfo : EIATTR_NUM_BARRIERS
	.align		4
        /*0040*/ 	.byte	0x02, 0x4c
        /*0042*/ 	.byte	0x01
	.zero		1


	//----- nvinfo : EIATTR_MERCURY_ISA_VERSION
	.align		4
        /*0044*/ 	.byte	0x03, 0x5f
        /*0046*/ 	.short	0x0101


	//----- nvinfo : EIATTR_VRC_CTA_INIT_COUNT
	.align		4
        /*0048*/ 	.byte	0x02, 0x4a
	.zero		1
	.zero		1


	//----- nvinfo : EIATTR_EXIT_INSTR_OFFSETS
	.align		4
        /*004c*/ 	.byte	0x04, 0x1c
        /*004e*/ 	.short	(.L_17 - .L_16)


	//   ....[0]....
.L_16:
        /*0050*/ 	.word	0x00000080


	//   ....[1]....
        /*0054*/ 	.word	0x00001010


	//----- nvinfo : EIATTR_CRS_STACK_SIZE
	.align		4
.L_17:
        /*0058*/ 	.byte	0x04, 0x1e
        /*005a*/ 	.short	(.L_19 - .L_18)
.L_18:
        /*005c*/ 	.word	0x00000000


	//----- nvinfo : EIATTR_CBANK_PARAM_SIZE
	.align		4
.L_19:
        /*0060*/ 	.byte	0x03, 0x19
        /*0062*/ 	.short	0x0014


	//----- nvinfo : EIATTR_PARAM_CBANK
	.align		4
        /*0064*/ 	.byte	0x04, 0x0a
        /*0066*/ 	.short	(.L_21 - .L_20)
	.align		4
.L_20:
        /*0068*/ 	.word	index@(.nv.constant0._Z14softmax_gpu_v2ILi1024EfEvPT0_S1_i)
        /*006c*/ 	.short	0x0380
        /*006e*/ 	.short	0x0014


	//----- nvinfo : EIATTR_SW_WAR
	.align		4
.L_21:
        /*0070*/ 	.byte	0x04, 0x36
        /*0072*/ 	.short	(.L_23 - .L_22)
.L_22:
        /*0074*/ 	.word	0x00000008
.L_23:


//--------------------- .nv.callgraph             --------------------------
	.section	.nv.callgraph,"",@"SHT_CUDA_CALLGRAPH"
	.align	4
	.sectionentsize	8
	.align		4
        /*0000*/ 	.word	0x00000000
	.align		4
        /*0004*/ 	.word	0xffffffff
	.align		4
        /*0008*/ 	.word	0x00000000
	.align		4
        /*000c*/ 	.word	0xfffffffe
	.align		4
        /*0010*/ 	.word	0x00000000
	.align		4
        /*0014*/ 	.word	0xfffffffd
	.align		4
        /*0018*/ 	.word	0x00000000
	.align		4
        /*001c*/ 	.word	0xfffffffc


//--------------------- .text._Z14softmax_gpu_v2ILi1024EfEvPT0_S1_i --------------------------
	.section	.text._Z14softmax_gpu_v2ILi1024EfEvPT0_S1_i,"ax",@progbits
	.align	128
        .global         _Z14softmax_gpu_v2ILi1024EfEvPT0_S1_i
        .type           _Z14softmax_gpu_v2ILi1024EfEvPT0_S1_i,@function
        .size           _Z14softmax_gpu_v2ILi1024EfEvPT0_S1_i,(.L_x_26 - _Z14softmax_gpu_v2ILi1024EfEvPT0_S1_i)
        .other          _Z14softmax_gpu_v2ILi1024EfEvPT0_S1_i,@"STO_CUDA_ENTRY STV_DEFAULT"
_Z14softmax_gpu_v2ILi1024EfEvPT0_S1_i:
.text._Z14softmax_gpu_v2ILi1024EfEvPT0_S1_i:
[----:B------:R-:W-:Y:S01]  /*0000*/  LDC R1, c[0x0][0x37c] ;  /* 0x0000df00ff017b82 */ /* 0x000fe20000000800 */
[----:B------:R-:W0:Y:S07]  /*0010*/  S2R R0, SR_TID.X ;  /* 0x0000000000007919 */ /* 0x000e2e0000002100 */
[----:B------:R-:W0:Y:S01]  /*0020*/  S2UR UR4, SR_CTAID.X ;  /* 0x00000000000479c3 */ /* 0x000e220000002500 */
[----:B------:R-:W1:Y:S07]  /*0030*/  LDCU UR5, c[0x0][0x390] ;  /* 0x00007200ff0577ac */ /* 0x000e6e0008000800 */
[----:B------:R-:W0:Y:S02]  /*0040*/  LDC R3, c[0x0][0x360] ;  /* 0x0000d800ff037b82 */ /* 0x000e240000000800 */
[----:B0-----:R-:W-:-:S05]  /*0050*/  IMAD R3, R3, UR4, R0 ;  /* 0x0000000403037c24 */ /* 0x001fca000f8e0200 */
[----:B------:R-:W-:-:S04]  /*0060*/  SHF.L.U32 R3, R3, 0x2, RZ ;  /* 0x0000000203037819 */ /* 0x000fc800000006ff */
[----:B-1----:R-:W-:-:S13]  /*0070*/  ISETP.GE.AND P0, PT, R3, UR5, PT ;  /* 0x0000000503007c0c */ /* 0x002fda000bf06270 */
[----:B------:R-:W-:Y:S05]  /*0080*/  @P0 EXIT ;  /* 0x000000000000094d */ /* 0x000fea0003800000 */
[----:B------:R-:W0:Y:S01]  /*0090*/  LDC.64 R4, c[0x0][0x380] ;  /* 0x0000e000ff047b82 */ /* 0x000e220000000a00 */
[----:B------:R-:W1:Y:S01]  /*00a0*/  LDCU.64 UR6, c[0x0][0x358] ;  /* 0x00006b00ff0677ac */ /* 0x000e620008000a00 */
[----:B0-----:R-:W-:-:S05]  /*00b0*/  IMAD.WIDE R4, R3, 0x4, R4 ;  /* 0x0000000403047825 */ /* 0x001fca00078e0204 */
[----:B-1----:R-:W2:Y:S04]  /*00c0*/  LDG.E R8, desc[UR6][R4.64] ;  /* 0x0000000604087981 */ /* 0x002ea8000c1e1900 */
[----:B------:R-:W2:Y:S04]  /*00d0*/  LDG.E R9, desc[UR6][R4.64+0x4] ;  /* 0x0000040604097981 */ /* 0x000ea8000c1e1900 */
[----:B------:R-:W2:Y:S04]  /*00e0*/  LDG.E R10, desc[UR6][R4.64+0x8] ;  /* 0x00000806040a7981 */ /* 0x000ea8000c1e1900 */
[----:B------:R-:W2:Y:S01]  /*00f0*/  LDG.E R11, desc[UR6][R4.64+0xc] ;  /* 0x00000c06040b7981 */ /* 0x000ea2000c1e1900 */
[----:B------:R-:W0:Y:S01]  /*0100*/  S2UR UR5, SR_CgaCtaId ;  /* 0x00000000000579c3 */ /* 0x000e220000008800 */
[----:B------:R-:W-:Y:S01]  /*0110*/  UMOV UR4, 0x400 ;  /* 0x0000040000047882 */ /* 0x000fe20000000000 */
[----:B------:R-:W-:Y:S01]  /*0120*/  ISETP.NE.AND P0, PT, R0, RZ, PT ;  /* 0x000000ff0000720c */ /* 0x000fe20003f05270 */
[----:B------:R-:W-:Y:S01]  /*0130*/  BSSY.RECONVERGENT B0, `(.L_x_0) ;  /* 0x0000025000007945 */ /* 0x000fe20003800200 */
[----:B0-----:R-:W-:-:S06]  /*0140*/  ULEA UR4, UR5, UR4, 0x18 ;  /* 0x0000000405047291 */ /* 0x001fcc000f8ec0ff */
[----:B------:R-:W-:-:S05]  /*0150*/  LEA R2, R0, UR4, 0x4 ;  /* 0x0000000400027c11 */ /* 0x000fca000f8e20ff */
[----:B--2---:R0:W-:Y:S01]  /*0160*/  STS.128 [R2], R8 ;  /* 0x0000000802007388 */ /* 0x0041e20000000c00 */
[----:B------:R-:W-:Y:S06]  /*0170*/  BAR.SYNC.DEFER_BLOCKING 0x0 ;  /* 0x0000000000007b1d */ /* 0x000fec0000010000 */
[----:B------:R-:W-:Y:S01]  /*0180*/  STS [UR4+0x1000], RZ ;  /* 0x001000ffff007988 */ /* 0x000fe20008000804 */
[----:B------:R-:W-:Y:S05]  /*0190*/  @P0 BRA `(.L_x_1) ;  /* 0x0000000000780947 */ /* 0x000fea0003800000 */
[----:B------:R-:W-:Y:S01]  /*01a0*/  HFMA2 R26, -RZ, RZ, 0, 0 ;  /* 0x00000000ff1a7431 */ /* 0x000fe200000001ff */
[----:B------:R-:W-:-:S07]  /*01b0*/  MOV R0, 0x40 ;  /* 0x0000004000007802 */ /* 0x000fce0000000f00 */
.L_x_2:
[----:B------:R-:W1:Y:S04]  /*01c0*/  LDS.128 R16, [R0+UR4+-0x40] ;  /* 0xffffc00400107984 */ /* 0x000e680008000c00 */
[----:B------:R-:W2:Y:S04]  /*01d0*/  LDS.128 R20, [R0+UR4+-0x30] ;  /* 0xffffd00400147984 */ /* 0x000ea80008000c00 */
[----:B------:R-:W3:Y:S04]  /*01e0*/  LDS.128 R4, [R0+UR4+-0x20] ;  /* 0xffffe00400047984 */ /* 0x000ee80008000c00 */
[----:B0-----:R-:W0:Y:S04]  /*01f0*/  LDS.128 R8, [R0+UR4+-0x10] ;  /* 0xfffff00400087984 */ /* 0x001e280008000c00 */
[----:B------:R-:W4:Y:S01]  /*0200*/  LDS.128 R12, [R0+UR4] ;  /* 0x00000004000c7984 */ /* 0x000f220008000c00 */
[----:B-1----:R-:W-:-:S04]  /*0210*/  FMNMX3 R16, R26, R16, R17, !PT ;  /* 0x000000101a107276 */ /* 0x002fc80007800011 */
[----:B------:R-:W-:Y:S02]  /*0220*/  FMNMX3 R24, R16, R18, R19, !PT ;  /* 0x0000001210187276 */ /* 0x000fe40007800013 */
[----:B------:R-:W1:Y:S02]  /*0230*/  LDS.128 R16, [R0+UR4+0x10] ;  /* 0x0000100400107984 */ /* 0x000e640008000c00 */
[----:B--2---:R-:W-:-:S04]  /*0240*/  FMNMX3 R20, R24, R20, R21, !PT ;  /* 0x0000001418147276 */ /* 0x004fc80007800015 */
[----:B------:R-:W-:Y:S02]  /*0250*/  FMNMX3 R24, R20, R22, R23, !PT ;  /* 0x0000001614187276 */ /* 0x000fe40007800017 */
[----:B------:R-:W2:Y:S02]  /*0260*/  LDS.128 R20, [R0+UR4+0x20] ;  /* 0x0000200400147984 */ /* 0x000ea40008000c00 */
[----:B---3--:R-:W-:Y:S02]  /*0270*/  FMNMX3 R4, R24, R4, R5, !PT ;  /* 0x0000000418047276 */ /* 0x008fe40007800005 */
[----:B------:R3:W5:Y:S02]  /*0280*/  LDS.128 R24, [R0+UR4+0x30] ;  /* 0x0000300400187984 */ /* 0x0007640008000c00 */
[----:B------:R-:W-:-:S04]  /*0290*/  FMNMX3 R4, R4, R6, R7, !PT ;  /* 0x0000000604047276 */ /* 0x000fc80007800007 */
[----:B0-----:R-:W-:Y:S02]  /*02a0*/  FMNMX3 R4, R4, R8, R9, !PT ;  /* 0x0000000804047276 */ /* 0x001fe40007800009 */
[----:B---3--:R-:W-:Y:S02]  /*02b0*/  IADD3 R0, PT, PT, R0, 0x80, RZ ;  /* 0x0000008000007810 */ /* 0x008fe40007ffe0ff */
[----:B------:R-:W-:Y:S02]  /*02c0*/  FMNMX3 R4, R4, R10, R11, !PT ;  /* 0x0000000a04047276 */ /* 0x000fe4000780000b */
[----:B------:R-:W-:Y:S02]  /*02d0*/  ISETP.NE.AND P1, PT, R0, 0x1040, PT ;  /* 0x000010400000780c */ /* 0x000fe40003f25270 */
[----:B----4-:R-:W-:-:S04]  /*02e0*/  FMNMX3 R4, R4, R12, R13, !PT ;  /* 0x0000000c04047276 */ /* 0x010fc8000780000d */
[----:B------:R-:W-:-:S04]  /*02f0*/  FMNMX3 R4, R4, R14, R15, !PT ;  /* 0x0000000e04047276 */ /* 0x000fc8000780000f */
[----:B-1----:R-:W-:-:S04]  /*0300*/  FMNMX3 R4, R4, R16, R17, !PT ;  /* 0x0000001004047276 */ /* 0x002fc80007800011 */
[----:B------:R-:W-:-:S04]  /*0310*/  FMNMX3 R4, R4, R18, R19, !PT ;  /* 0x0000001204047276 */ /* 0x000fc80007800013 */
[----:B--2---:R-:W-:-:S04]  /*0320*/  FMNMX3 R4, R4, R20, R21, !PT ;  /* 0x0000001404047276 */ /* 0x004fc80007800015 */
[----:B------:R-:W-:-:S04]  /*0330*/  FMNMX3 R4, R4, R22, R23, !PT ;  /* 0x0000001604047276 */ /* 0x000fc80007800017 */
[----:B-----5:R-:W-:-:S04]  /*0340*/  FMNMX3 R4, R4, R24, R25, !PT ;  /* 0x0000001804047276 */ /* 0x020fc80007800019 */
[----:B------:R-:W-:Y:S01]  /*0350*/  FMNMX3 R26, R4, R26, R27, !PT ;  /* 0x0000001a041a7276 */ /* 0x000fe2000780001b */
[----:B------:R-:W-:Y:S06]  /*0360*/  @P1 BRA `(.L_x_2) ;  /* 0xfffffffc00941947 */ /* 0x000fec000383ffff */
[----:B------:R1:W-:Y:S02]  /*0370*/  STS [UR4+0x1000], R26 ;  /* 0x0010001aff007988 */ /* 0x0003e40008000804 */
.L_x_1:
[----:B------:R-:W-:Y:S05]  /*0380*/  BSYNC.RECONVERGENT B0 ;  /* 0x0000000000007941 */ /* 0x000fea0003800200 */
.L_x_0:
[----:B------:R-:W-:Y:S06]  /*0390*/  BAR.SYNC.DEFER_BLOCKING 0x0 ;  /* 0x0000000000007b1d */ /* 0x000fec0000010000 */
[----:B------:R-:W-:Y:S01]  /*03a0*/  BSSY.RECONVERGENT B0, `(.L_x_3) ;  /* 0x0000056000007945 */ /* 0x000fe20003800200 */
[----:B------:R-:W-:Y:S03]  /*03b0*/  STS [UR4+0x1004], RZ ;  /* 0x001004ffff007988 */ /* 0x000fe60008000804 */
[----:B------:R-:W-:Y:S05]  /*03c0*/  @P0 BRA `(.L_x_4) ;  /* 0x00000004004c0947 */ /* 0x000fea0003800000 */
[----:B------:R-:W2:Y:S01]  /*03d0*/  LDS R0, [UR4+0x1000] ;  /* 0x00100004ff007984 */ /* 0x000ea20008000800 */
[----:B------:R-:W-:Y:S01]  /*03e0*/  HFMA2 R13, -RZ, RZ, 0, 0 ;  /* 0x00000000ff0d7431 */ /* 0x000fe200000001ff */
[----:B------:R-:W-:-:S07]  /*03f0*/  MOV R12, 0x10 ;  /* 0x00000010000c7802 */ /* 0x000fce0000000f00 */
.L_x_5:
[----:B------:R-:W2:Y:S01]  /*0400*/  LDS.128 R4, [R12+UR4+-0x10] ;  /* 0xfffff0040c047984 */ /* 0x000ea20008000c00 */
[----:B------:R-:W-:-:S03]  /*0410*/  MOV R14, 0x3bbb989d ;  /* 0x3bbb989d000e7802 */ /* 0x000fc60000000f00 */
[----:B0-----:R0:W3:Y:S02]  /*0420*/  LDS.128 R8, [R12+UR4] ;  /* 0x000000040c087984 */ /* 0x0010e40008000c00 */
[----:B0-----:R-:W-:-:S04]  /*0430*/  IADD3 R12, PT, PT, R12, 0x20, RZ ;  /* 0x000000200c0c7810 */ /* 0x001fc80007ffe0ff */
[----:B------:R-:W-:Y:S01]  /*0440*/  ISETP.NE.AND P0, PT, R12, 0x1010, PT ;  /* 0x000010100c00780c */ /* 0x000fe20003f05270 */
[----:B--2---:R-:W-:Y:S01]  /*0450*/  FADD R19, R4, -R0 ;  /* 0x8000000004137221 */ /* 0x004fe20000000000 */
[----:B------:R-:W-:Y:S01]  /*0460*/  MOV R4, 0x437c0000 ;  /* 0x437c000000047802 */ /* 0x000fe20000000f00 */
[C---:B------:R-:W-:Y:S02]  /*0470*/  FADD R15, -R0.reuse, R5 ;  /* 0x00000005000f7221 */ /* 0x040fe40000000100 */
[-C--:B------:R-:W-:Y:S02]  /*0480*/  FFMA.SAT R17, R19, R14.reuse, 0.5 ;  /* 0x3f00000013117423 */ /* 0x080fe4000000200e */
[----:B------:R-:W-:Y:S02]  /*0490*/  FFMA.SAT R21, R15, R14, 0.5 ;  /* 0x3f0000000f157423 */ /* 0x000fe4000000200e */
[-C--:B------:R-:W-:Y:S01]  /*04a0*/  FFMA.RM R5, R17, R4.reuse, 12582913 ;  /* 0x4b40000111057423 */ /* 0x080fe20000004004 */
[----:B------:R-:W-:Y:S01]  /*04b0*/  FADD R17, -R0, R6 ;  /* 0x0000000600117221 */ /* 0x000fe20000000100 */
[----:B------:R-:W-:-:S02]  /*04c0*/  FFMA.RM R6, R21, R4, 12582913 ;  /* 0x4b40000115067423 */ /* 0x000fc40000004004 */
[----:B------:R-:W-:Y:S01]  /*04d0*/  FADD R16, R5, -12583039 ;  /* 0xcb40007f05107421 */ /* 0x000fe20000000000 */
[----:B------:R-:W-:Y:S01]  /*04e0*/  FFMA.SAT R21, R17, R14, 0.5 ;  /* 0x3f00000011157423 */ /* 0x000fe2000000200e */
[----:B------:R-:W-:Y:S02]  /*04f0*/  FADD R18, R6, -12583039 ;  /* 0xcb40007f06127421 */ /* 0x000fe40000000000 */
[----:B------:R-:W-:Y:S02]  /*0500*/  FFMA R16, R19, 1.4426950216293334961, -R16 ;  /* 0x3fb8aa3b13107823 */ /* 0x000fe40000000810 */
[----:B------:R-:W-:Y:S02]  /*0510*/  FFMA R18, R15, 1.4426950216293334961, -R18 ;  /* 0x3fb8aa3b0f127823 */ /* 0x000fe40000000812 */
[----:B------:R-:W-:Y:S01]  /*0520*/  FFMA R16, R19, 1.925963033500011079e-08, R16 ;  /* 0x32a5706013107823 */ /* 0x000fe20000000010 */
[----:B------:R-:W-:Y:S01]  /*0530*/  FADD R19, -R0, R7 ;  /* 0x0000000700137221 */ /* 0x000fe20000000100 */
[----:B------:R-:W-:Y:S01]  /*0540*/  FFMA.RM R7, R21, R4, 12582913 ;  /* 0x4b40000115077423 */ /* 0x000fe20000004004 */
[----:B---3--:R-:W-:Y:S01]  /*0550*/  FADD R21, R8, -R0 ;  /* 0x8000000008157221 */ /* 0x008fe20000000000 */
[----:B------:R-:W-:Y:S01]  /*0560*/  FFMA R15, R15, 1.925963033500011079e-08, R18 ;  /* 0x32a570600f0f7823 */ /* 0x000fe20000000012 */
[-C--:B------:R-:W-:Y:S01]  /*0570*/  FFMA.SAT R23, R19, R14.reuse, 0.5 ;  /* 0x3f00000013177423 */ /* 0x080fe2000000200e */
[----:B------:R-:W-:Y:S01]  /*0580*/  FADD R20, R7, -12583039 ;  /* 0xcb40007f07147421 */ /* 0x000fe20000000000 */
[----:B------:R-:W-:Y:S01]  /*0590*/  FFMA.SAT R25, R21, R14, 0.5 ;  /* 0x3f00000015197423 */ /* 0x000fe2000000200e */
[----:B------:R-:W0:Y:S01]  /*05a0*/  MUFU.EX2 R16, R16 ;  /* 0x0000001000107308 */ /* 0x000e220000000800 */
[-C--:B------:R-:W-:Y:S01]  /*05b0*/  FFMA.RM R8, R23, R4.reuse, 12582913 ;  /* 0x4b40000117087423 */ /* 0x080fe20000004004 */
[----:B------:R-:W-:Y:S01]  /*05c0*/  FFMA R20, R17, 1.4426950216293334961, -R20 ;  /* 0x3fb8aa3b11147823 */ /* 0x000fe20000000814 */
[----:B------:R-:W-:Y:S01]  /*05d0*/  FADD R23, -R0, R9 ;  /* 0x0000000900177221 */ /* 0x000fe20000000100 */
[----:B------:R-:W-:Y:S01]  /*05e0*/  FFMA.RM R9, R25, R4, 12582913 ;  /* 0x4b40000119097423 */ /* 0x000fe20000004004 */
[----:B------:R-:W-:Y:S01]  /*05f0*/  FADD R18, R8, -12583039 ;  /* 0xcb40007f08127421 */ /* 0x000fe20000000000 */
[----:B------:R-:W-:Y:S01]  /*0600*/  FFMA R17, R17, 1.925963033500011079e-08, R20 ;  /* 0x32a5706011117823 */ /* 0x000fe20000000014 */
[----:B------:R-:W-:Y:S01]  /*0610*/  FFMA.SAT R27, R23, R14, 0.5 ;  /* 0x3f000000171b7423 */ /* 0x000fe2000000200e */
[----:B------:R-:W-:Y:S01]  /*0620*/  FADD R20, R9, -12583039 ;  /* 0xcb40007f09147421 */ /* 0x000fe20000000000 */
[----:B------:R-:W-:Y:S01]  /*0630*/  FFMA R18, R19, 1.4426950216293334961, -R18 ;  /* 0x3fb8aa3b13127823 */ /* 0x000fe20000000812 */
[C---:B------:R-:W-:Y:S01]  /*0640*/  FADD R25, -R0.reuse, R10 ;  /* 0x0000000a00197221 */ /* 0x040fe20000000100 */
[----:B------:R-:W-:Y:S01]  /*0650*/  FFMA.RM R10, R27, R4, 12582913 ;  /* 0x4b4000011b0a7423 */ /* 0x000fe20000004004 */
[----:B------:R-:W-:Y:S01]  /*0660*/  FFMA R20, R21, 1.4426950216293334961, -R20 ;  /* 0x3fb8aa3b15147823 */ /* 0x000fe20000000814 */
[----:B------:R-:W-:Y:S01]  /*0670*/  FFMA R18, R19, 1.925963033500011079e-08, R18 ;  /* 0x32a5706013127823 */ /* 0x000fe20000000012 */
[----:B------:R-:W2:Y:S01]  /*0680*/  MUFU.EX2 R15, R15 ;  /* 0x0000000f000f7308 */ /* 0x000ea20000000800 */
[----:B------:R-:W-:Y:S01]  /*0690*/  FFMA.SAT R19, R25, R14, 0.5 ;  /* 0x3f00000019137423 */ /* 0x000fe2000000200e */
[----:B------:R-:W-:Y:S01]  /*06a0*/  FFMA R20, R21, 1.925963033500011079e-08, R20 ;  /* 0x32a5706015147823 */ /* 0x000fe20000000014 */
[----:B------:R-:W-:Y:S01]  /*06b0*/  FADD R21, -R0, R11 ;  /* 0x0000000b00157221 */ /* 0x000fe20000000100 */
[----:B------:R-:W-:Y:S01]  /*06c0*/  FADD R22, R10, -12583039 ;  /* 0xcb40007f0a167421 */ /* 0x000fe20000000000 */
[----:B------:R-:W-:Y:S01]  /*06d0*/  FFMA.RM R19, R19, R4, 12582913 ;  /* 0x4b40000113137423 */ /* 0x000fe20000004004 */
[----:B------:R-:W-:Y:S01]  /*06e0*/  SHF.L.U32 R7, R7, 0x17, RZ ;  /* 0x0000001707077819 */ /* 0x000fe200000006ff */
[----:B------:R-:W-:Y:S01]  /*06f0*/  FFMA.SAT R27, R21, R14, 0.5 ;  /* 0x3f000000151b7423 */ /* 0x000fe2000000200e */
[----:B------:R-:W3:Y:S01]  /*0700*/  MUFU.EX2 R17, R17 ;  /* 0x0000001100117308 */ /* 0x000ee20000000800 */
[----:B------:R-:W-:Y:S01]  /*0710*/  FFMA R22, R23, 1.4426950216293334961, -R22 ;  /* 0x3fb8aa3b17167823 */ /* 0x000fe20000000816 */
[----:B------:R-:W-:Y:S01]  /*0720*/  FADD R24, R19, -12583039 ;  /* 0xcb40007f13187421 */ /* 0x000fe20000000000 */
[----:B------:R-:W-:Y:S01]  /*0730*/  FFMA.RM R4, R27, R4, 12582913 ;  /* 0x4b4000011b047423 */ /* 0x000fe20000004004 */
[----:B------:R-:W-:Y:S01]  /*0740*/  SHF.L.U32 R14, R5, 0x17, RZ ;  /* 0x00000017050e7819 */ /* 0x000fe200000006ff */
[----:B------:R-:W-:Y:S01]  /*0750*/  FFMA R22, R23, 1.925963033500011079e-08, R22 ;  /* 0x32a5706017167823 */ /* 0x000fe20000000016 */
[----:B------:R-:W-:Y:S01]  /*0760*/  FFMA R24, R25, 1.4426950216293334961, -R24 ;  /* 0x3fb8aa3b19187823 */ /* 0x000fe20000000818 */
[----:B-1----:R-:W-:Y:S01]  /*0770*/  FADD R26, R4, -12583039 ;  /* 0xcb40007f041a7421 */ /* 0x002fe20000000000 */
[----:B------:R-:W1:Y:S01]  /*0780*/  MUFU.EX2 R18, R18 ;  /* 0x0000001200127308 */ /* 0x000e620000000800 */
[----:B------:R-:W-:Y:S01]  /*0790*/  SHF.L.U32 R23, R6, 0x17, RZ ;  /* 0x0000001706177819 */ /* 0x000fe200000006ff */
[----:B0-----:R-:W-:Y:S01]  /*07a0*/  FFMA R14, R14, R16, R13 ;  /* 0x000000100e0e7223 */ /* 0x001fe2000000000d */
[----:B------:R-:W-:Y:S01]  /*07b0*/  FFMA R26, R21, 1.4426950216293334961, -R26 ;  /* 0x3fb8aa3b151a7823 */ /* 0x000fe2000000081a */
[----:B------:R-:W-:Y:S01]  /*07c0*/  FFMA R24, R25, 1.925963033500011079e-08, R24 ;  /* 0x32a5706019187823 */ /* 0x000fe20000000018 */
[----:B------:R-:W-:Y:S01]  /*07d0*/  SHF.L.U32 R8, R8, 0x17, RZ ;  /* 0x0000001708087819 */ /* 0x000fe200000006ff */
[----:B--2---:R-:W-:Y:S01]  /*07e0*/  FFMA R14, R23, R15, R14 ;  /* 0x0000000f170e7223 */ /* 0x004fe2000000000e */
[----:B------:R-:W-:Y:S01]  /*07f0*/  FFMA R26, R21, 1.925963033500011079e-08, R26 ;  /* 0x32a57060151a7823 */ /* 0x000fe2000000001a */
[----:B------:R-:W0:Y:S01]  /*0800*/  MUFU.EX2 R11, R20 ;  /* 0x00000014000b7308 */ /* 0x000e220000000800 */
[----:B------:R-:W-:Y:S01]  /*0810*/  SHF.L.U32 R9, R9, 0x17, RZ ;  /* 0x0000001709097819 */ /* 0x000fe200000006ff */
[----:B---3--:R-:W-:Y:S01]  /*0820*/  FFMA R7, R7, R17, R14 ;  /* 0x0000001107077223 */ /* 0x008fe2000000000e */
[----:B------:R-:W-:-:S05]  /*0830*/  SHF.L.U32 R4, R4, 0x17, RZ ;  /* 0x0000001704047819 */ /* 0x000fca00000006ff */
[----:B------:R-:W2:Y:S01]  /*0840*/  MUFU.EX2 R5, R22 ;  /* 0x0000001600057308 */ /* 0x000ea20000000800 */
[----:B-1----:R-:W-:Y:S01]  /*0850*/  FFMA R8, R8, R18, R7 ;  /* 0x0000001208087223 */ /* 0x002fe20000000007 */
[----:B------:R-:W-:Y:S02]  /*0860*/  SHF.L.U32 R7, R10, 0x17, RZ ;  /* 0x000000170a077819 */ /* 0x000fe400000006ff */
[----:B------:R-:W-:-:S04]  /*0870*/  SHF.L.U32 R10, R19, 0x17, RZ ;  /* 0x00000017130a7819 */ /* 0x000fc800000006ff */
[----:B------:R-:W1:Y:S01]  /*0880*/  MUFU.EX2 R6, R24 ;  /* 0x0000001800067308 */ /* 0x000e620000000800 */
[----:B0-----:R-:W-:-:S07]  /*0890*/  FFMA R8, R9, R11, R8 ;  /* 0x0000000b09087223 */ /* 0x001fce0000000008 */
[----:B------:R-:W0:Y:S01]  /*08a0*/  MUFU.EX2 R26, R26 ;  /* 0x0000001a001a7308 */ /* 0x000e220000000800 */
[----:B--2---:R-:W-:-:S04]  /*08b0*/  FFMA R5, R7, R5, R8 ;  /* 0x0000000507057223 */ /* 0x004fc80000000008 */
[----:B-1----:R-:W-:-:S04]  /*08c0*/  FFMA R5, R10, R6, R5 ;  /* 0x000000060a057223 */ /* 0x002fc80000000005 */
[----:B0-----:R-:W-:Y:S01]  /*08d0*/  FFMA R13, R4, R26, R5 ;  /* 0x0000001a040d7223 */ /* 0x001fe20000000005 */
[----:B------:R-:W-:Y:S06]  /*08e0*/  @P0 BRA `(.L_x_5) ;  /* 0xfffffff800c40947 */ /* 0x000fec000383ffff */
[----:B------:R2:W-:Y:S02]  /*08f0*/  STS [UR4+0x1004], R13 ;  /* 0x0010040dff007988 */ /* 0x0005e40008000804 */
.L_x_4:
[----:B------:R-:W-:Y:S05]  /*0900*/  BSYNC.RECONVERGENT B0 ;  /* 0x0000000000007941 */ /* 0x000fea0003800200 */
.L_x_3:
[----:B------:R-:W-:Y:S01]  /*0910*/  BAR.SYNC.DEFER_BLOCKING 0x0 ;  /* 0x0000000000007b1d */ /* 0x000fe20000010000 */
[----:B------:R-:W-:Y:S01]  /*0920*/  HFMA2 R0, -RZ, RZ, 0.96630859375, -0.0022525787353515625 ;  /* 0x3bbb989dff007431 */ /* 0x000fe200000001ff */
[----:B0-----:R-:W-:-:S04]  /*0930*/  MOV R9, 0x437c0000 ;  /* 0x437c000000097802 */ /* 0x001fc80000000f00 */
[----:B------:R-:W-:Y:S01]  /*0940*/  BSSY.RECONVERGENT B0, `(.L_x_6) ;  /* 0x0000017000007945 */ /* 0x000fe20003800200 */
[----:B------:R-:W-:Y:S04]  /*0950*/  LDS R7, [R2] ;  /* 0x0000000002077984 */ /* 0x000fe80000000800 */
[----:B------:R-:W0:Y:S02]  /*0960*/  LDS.64 R4, [UR4+0x1000] ;  /* 0x00100004ff047984 */ /* 0x000e240008000a00 */
[----:B0-----:R-:W-:Y:S01]  /*0970*/  FADD R7, R7, -R4 ;  /* 0x8000000407077221 */ /* 0x001fe20000000000 */
[----:B------:R-:W0:Y:S03]  /*0980*/  MUFU.RCP R8, R5 ;  /* 0x0000000500087308 */ /* 0x000e260000001000 */
[----:B------:R-:W-:-:S04]  /*0990*/  FFMA.SAT R0, R7, R0, 0.5 ;  /* 0x3f00000007007423 */ /* 0x000fc80000002000 */
[----:B------:R-:W-:-:S04]  /*09a0*/  FFMA.RM R0, R0, R9, 12582913 ;  /* 0x4b40000100007423 */ /* 0x000fc80000004009 */
[C---:B------:R-:W-:Y:S01]  /*09b0*/  FADD R6, R0.reuse, -12583039 ;  /* 0xcb40007f00067421 */ /* 0x040fe20000000000 */
[----:B------:R-:W-:-:S03]  /*09c0*/  SHF.L.U32 R0, R0, 0x17, RZ ;  /* 0x0000001700007819 */ /* 0x000fc600000006ff */
[----:B------:R-:W-:Y:S01]  /*09d0*/  FFMA R6, R7, 1.4426950216293334961, -R6 ;  /* 0x3fb8aa3b07067823 */ /* 0x000fe20000000806 */
[----:B0-----:R-:W-:-:S03]  /*09e0*/  FFMA R9, R8, -R5, 1 ;  /* 0x3f80000008097423 */ /* 0x001fc60000000805 */
[----:B------:R-:W-:Y:S01]  /*09f0*/  FFMA R6, R7, 1.925963033500011079e-08, R6 ;  /* 0x32a5706007067823 */ /* 0x000fe20000000006 */
[----:B------:R-:W-:-:S03]  /*0a00*/  FFMA R9, R8, R9, R8 ;  /* 0x0000000908097223 */ /* 0x000fc60000000008 */
[----:B------:R-:W0:Y:S02]  /*0a10*/  MUFU.EX2 R7, R6 ;  /* 0x0000000600077308 */ /* 0x000e240000000800 */
[----:B0-----:R-:W-:-:S06]  /*0a20*/  FMUL R0, R0, R7 ;  /* 0x0000000700007220 */ /* 0x001fcc0000400000 */
[----:B------:R-:W0:Y:S01]  /*0a30*/  FCHK P0, R0, R5 ;  /* 0x0000000500007302 */ /* 0x000e220000000000 */
[----:B------:R-:W-:-:S04]  /*0a40*/  FFMA R8, R0, R9, RZ ;  /* 0x0000000900087223 */ /* 0x000fc800000000ff */
[----:B------:R-:W-:-:S04]  /*0a50*/  FFMA R7, R8, -R5, R0 ;  /* 0x8000000508077223 */ /* 0x000fc80000000000 */
[----:B------:R-:W-:Y:S01]  /*0a60*/  FFMA R9, R9, R7, R8 ;  /* 0x0000000709097223 */ /* 0x000fe20000000008 */
[----:B0-----:R-:W-:Y:S06]  /*0a70*/  @!P0 BRA `(.L_x_7) ;  /* 0x00000000000c8947 */ /* 0x001fec0003800000 */
[----:B------:R-:W-:-:S07]  /*0a80*/  MOV R8, 0xaa0 ;  /* 0x00000aa000087802 */ /* 0x000fce0000000f00 */
[----:B-12---:R-:W-:Y:S05]  /*0a90*/  CALL.REL.NOINC `($__internal_0_$__cuda_sm3x_div_rn_noftz_f32_slowpath) ;  /* 0x0000000400607944 */ /* 0x006fea0003c00000 */
[----:B------:R-:W-:-:S07]  /*0aa0*/  MOV R9, R0 ;  /* 0x0000000000097202 */ /* 0x000fce0000000f00 */
.L_x_7:
[----:B------:R-:W-:Y:S05]  /*0ab0*/  BSYNC.RECONVERGENT B0 ;  /* 0x0000000000007941 */ /* 0x000fea0003800200 */
.L_x_6:
[----:B------:R-:W0:Y:S01]  /*0ac0*/  LDS R7, [R2+0x4] ;  /* 0x0000040002077984 */ /* 0x000e220000000800 */
[----:B------:R-:W-:Y:S01]  /*0ad0*/  HFMA2 R11, -RZ, RZ, 0.96630859375, -0.0022525787353515625 ;  /* 0x3bbb989dff0b7431 */ /* 0x000fe200000001ff */
[----:B--2---:R-:W-:Y:S01]  /*0ae0*/  MOV R13, 0x437c0000 ;  /* 0x437c0000000d7802 */ /* 0x004fe20000000f00 */
[----:B------:R-:W2:Y:S01]  /*0af0*/  MUFU.RCP R10, R5 ;  /* 0x00000005000a7308 */ /* 0x000ea20000001000 */
[----:B------:R-:W-:Y:S01]  /*0b00*/  BSSY.RECONVERGENT B0, `(.L_x_8) ;  /* 0x0000018000007945 */ /* 0x000fe20003800200 */
[----:B0-----:R-:W-:Y:S02]  /*0b10*/  FADD R0, -R4, R7 ;  /* 0x0000000704007221 */ /* 0x001fe40000000100 */
[----:B------:R-:W0:Y:S02]  /*0b20*/  LDC.64 R6, c[0x0][0x388] ;  /* 0x0000e200ff067b82 */ /* 0x000e240000000a00 */
[----:B------:R-:W-:-:S04]  /*0b30*/  FFMA.SAT R8, R0, R11, 0.5 ;  /* 0x3f00000000087423 */ /* 0x000fc8000000200b */
[----:B------:R-:W-:-:S04]  /*0b40*/  FFMA.RM R8, R8, R13, 12582913 ;  /* 0x4b40000108087423 */ /* 0x000fc8000000400d */
[C---:B------:R-:W-:Y:S01]  /*0b50*/  FADD R11, R8.reuse, -12583039 ;  /* 0xcb40007f080b7421 */ /* 0x040fe20000000000 */
[----:B------:R-:W-:-:S03]  /*0b60*/  SHF.L.U32 R8, R8, 0x17, RZ ;  /* 0x0000001708087819 */ /* 0x000fc600000006ff */
[----:B------:R-:W-:-:S04]  /*0b70*/  FFMA R11, R0, 1.4426950216293334961, -R11 ;  /* 0x3fb8aa3b000b7823 */ /* 0x000fc8000000080b */
[----:B------:R-:W-:-:S06]  /*0b80*/  FFMA R11, R0, 1.925963033500011079e-08, R11 ;  /* 0x32a57060000b7823 */ /* 0x000fcc000000000b */
[----:B------:R-:W3:Y:S01]  /*0b90*/  MUFU.EX2 R11, R11 ;  /* 0x0000000b000b7308 */ /* 0x000ee20000000800 */
[----:B0-----:R-:W-:-:S04]  /*0ba0*/  IMAD.WIDE R6, R3, 0x4, R6 ;  /* 0x0000000403067825 */ /* 0x001fc800078e0206 */
[C---:B--2---:R-:W-:Y:S01]  /*0bb0*/  FFMA R3, R10.reuse, -R5, 1 ;  /* 0x3f8000000a037423 */ /* 0x044fe20000000805 */
[----:B------:R0:W-:Y:S03]  /*0bc0*/  STG.E desc[UR6][R6.64], R9 ;  /* 0x0000000906007986 */ /* 0x0001e6000c101906 */
[----:B------:R-:W-:Y:S01]  /*0bd0*/  FFMA R0, R10, R3, R10 ;  /* 0x000000030a007223 */ /* 0x000fe2000000000a */
[----:B---3--:R-:W-:-:S04]  /*0be0*/  FMUL R8, R8, R11 ;  /* 0x0000000b08087220 */ /* 0x008fc80000400000 */
[----:B------:R-:W2:Y:S01]  /*0bf0*/  FCHK P0, R8, R5 ;  /* 0x0000000508007302 */ /* 0x000ea20000000000 */
[----:B------:R-:W-:-:S04]  /*0c00*/  FFMA R3, R0, R8, RZ ;  /* 0x0000000800037223 */ /* 0x000fc800000000ff */
[----:B------:R-:W-:-:S04]  /*0c10*/  FFMA R10, R3, -R5, R8 ;  /* 0x80000005030a7223 */ /* 0x000fc80000000008 */
[----:B------:R-:W-:Y:S01]  /*0c20*/  FFMA R3, R0, R10, R3 ;  /* 0x0000000a00037223 */ /* 0x000fe20000000003 */
[----:B0-2---:R-:W-:Y:S06]  /*0c30*/  @!P0 BRA `(.L_x_9) ;  /* 0x0000000000108947 */ /* 0x005fec0003800000 */
[----:B------:R-:W-:Y:S02]  /*0c40*/  MOV R0, R8 ;  /* 0x0000000800007202 */ /* 0x000fe40000000f00 */
[----:B------:R-:W-:-:S07]  /*0c50*/  MOV R8, 0xc70 ;  /* 0x00000c7000087802 */ /* 0x000fce0000000f00 */
[----:B-1----:R-:W-:Y:S05]  /*0c60*/  CALL.REL.NOINC `($__internal_0_$__cuda_sm3x_div_rn_noftz_f32_slowpath) ;  /* 0x0000000000ec7944 */ /* 0x002fea0003c00000 */
[----:B------:R-:W-:-:S07]  /*0c70*/  IMAD.MOV.U32 R3, RZ, RZ, R0 ;  /* 0x000000ffff037224 */ /* 0x000fce00078e0000 */
.L_x_9:
[----:B------:R-:W-:Y:S05]  /*0c80*/  BSYNC.RECONVERGENT B0 ;  /* 0x0000000000007941 */ /* 0x000fea0003800200 */
.L_x_8:
[----:B------:R-:W0:Y:S01]  /*0c90*/  LDS R9, [R2+0x8] ;  /* 0x0000080002097984 */ /* 0x000e220000000800 */
[----:B------:R-:W-:Y:S01]  /*0ca0*/  HFMA2 R0, -RZ, RZ, 0.96630859375, -0.0022525787353515625 ;  /* 0x3bbb989dff007431 */ /* 0x000fe200000001ff */
[----:B------:R-:W-:Y:S01]  /*0cb0*/  MOV R11, 0x437c0000 ;  /* 0x437c0000000b7802 */ /* 0x000fe20000000f00 */
[----:B------:R-:W2:Y:S01]  /*0cc0*/  MUFU.RCP R12, R5 ;  /* 0x00000005000c7308 */ /* 0x000ea20000001000 */
[----:B------:R3:W-:Y:S01]  /*0cd0*/  STG.E desc[UR6][R6.64+0x4], R3 ;  /* 0x0000040306007986 */ /* 0x0007e2000c101906 */
[----:B------:R-:W-:Y:S01]  /*0ce0*/  BSSY.RECONVERGENT B0, `(.L_x_10) ;  /* 0x0000015000007945 */ /* 0x000fe20003800200 */
[----:B0-----:R-:W-:-:S04]  /*0cf0*/  FADD R9, -R4, R9 ;  /* 0x0000000904097221 */ /* 0x001fc80000000100 */
[----:B------:R-:W-:-:S04]  /*0d00*/  FFMA.SAT R0, R9, R0, 0.5 ;  /* 0x3f00000009007423 */ /* 0x000fc80000002000 */
[----:B------:R-:W-:Y:S01]  /*0d10*/  FFMA.RM R0, R0, R11, 12582913 ;  /* 0x4b40000100007423 */ /* 0x000fe2000000400b */
[----:B--2---:R-:W-:-:S03]  /*0d20*/  FFMA R11, R12, -R5, 1 ;  /* 0x3f8000000c0b7423 */ /* 0x004fc60000000805 */
[C---:B------:R-:W-:Y:S01]  /*0d30*/  FADD R8, R0.reuse, -12583039 ;  /* 0xcb40007f00087421 */ /* 0x040fe20000000000 */
[----:B------:R-:W-:-:S03]  /*0d40*/  SHF.L.U32 R0, R0, 0x17, RZ ;  /* 0x0000001700007819 */ /* 0x000fc600000006ff */
[----:B------:R-:W-:-:S04]  /*0d50*/  FFMA R8, R9, 1.4426950216293334961, -R8 ;  /* 0x3fb8aa3b09087823 */ /* 0x000fc80000000808 */
[----:B------:R-:W-:-:S04]  /*0d60*/  FFMA R8, R9, 1.925963033500011079e-08, R8 ;  /* 0x32a5706009087823 */ /* 0x000fc80000000008 */
[----:B------:R-:W0:Y:S02]  /*0d70*/  MUFU.EX2 R9, R8 ;  /* 0x0000000800097308 */ /* 0x000e240000000800 */
[----:B0-----:R-:W-:Y:S01]  /*0d80*/  FMUL R10, R0, R9 ;  /* 0x00000009000a7220 */ /* 0x001fe20000400000 */
[----:B------:R-:W-:-:S05]  /*0d90*/  FFMA R0, R12, R11, R12 ;  /* 0x0000000b0c007223 */ /* 0x000fca000000000c */
[----:B------:R-:W0:Y:S01]  /*0da0*/  FCHK P0, R10, R5 ;  /* 0x000000050a007302 */ /* 0x000e220000000000 */
[----:B------:R-:W-:-:S04]  /*0db0*/  FFMA R9, R0, R10, RZ ;  /* 0x0000000a00097223 */ /* 0x000fc800000000ff */
[----:B------:R-:W-:-:S04]  /*0dc0*/  FFMA R12, R9, -R5, R10 ;  /* 0x80000005090c7223 */ /* 0x000fc8000000000a */
[----:B------:R-:W-:Y:S01]  /*0dd0*/  FFMA R9, R0, R12, R9 ;  /* 0x0000000c00097223 */ /* 0x000fe20000000009 */
[----:B0--3--:R-:W-:Y:S06]  /*0de0*/  @!P0 BRA `(.L_x_11) ;  /* 0x0000000000108947 */ /* 0x009fec0003800000 */
[----:B------:R-:W-:Y:S02]  /*0df0*/  MOV R0, R10 ;  /* 0x0000000a00007202 */ /* 0x000fe40000000f00 */
[----:B------:R-:W-:-:S07]  /*0e00*/  MOV R8, 0xe20 ;  /* 0x00000e2000087802 */ /* 0x000fce0000000f00 */
[----:B-1----:R-:W-:Y:S05]  /*0e10*/  CALL.REL.NOINC `($__internal_0_$__cuda_sm3x_div_rn_noftz_f32_slowpath) ;  /* 0x0000000000807944 */ /* 0x002fea0003c00000 */
[----:B------:R-:W-:-:S07]  /*0e20*/  MOV R9, R0 ;  /* 0x0000000000097202 */ /* 0x000fce0000000f00 */
.L_x_11:
[----:B------:R-:W-:Y:S05]  /*0e30*/  BSYNC.RECONVERGENT B0 ;  /* 0x0000000000007941 */ /* 0x000fea0003800200 */
.L_x_10:
        /* <DEDUP_REMOVED lines=26> */
.L_x_13:
[----:B------:R-:W-:Y:S05]  /*0fe0*/  BSYNC.RECONVERGENT B0 ;  /* 0x0000000000007941 */ /* 0x000fea0003800200 */
.L_x_12:
[----:B------:R-:W-:Y:S01]  /*0ff0*/  STG.E desc[UR6][R6.64+0xc], R3 ;  /* 0x00000c0306007986 */ /* 0x000fe2000c101906 */
[----:B------:R-:W-:Y:S06]  /*1000*/  BAR.SYNC.DEFER_BLOCKING 0x0 ;  /* 0x0000000000007b1d */ /* 0x000fec0000010000 */
[----:B------:R-:W-:Y:S05]  /*1010*/  EXIT ;  /* 0x000000000000794d */ /* 0x000fea0003800000 */
        .weak           $__internal_0_$__cuda_sm3x_div_rn_noftz_f32_slowpath
        .type           $__internal_0_$__cuda_sm3x_div_rn_noftz_f32_slowpath,@function
        .size           $__internal_0_$__cuda_sm3x_div_rn_noftz_f32_slowpath,(.L_x_26 - $__internal_0_$__cuda_sm3x_div_rn_noftz_f32_slowpath)
$__internal_0_$__cuda_sm3x_div_rn_noftz_f32_slowpath:
[----:B------:R-:W-:Y:S01]  /*1020*/  SHF.R.U32.HI R10, RZ, 0x17, R5 ;  /* 0x00000017ff0a7819 */ /* 0x000fe20000011605 */
[----:B------:R-:W-:Y:S01]  /*1030*/  BSSY.RECONVERGENT B1, `(.L_x_14) ;  /* 0x0000063000017945 */ /* 0x000fe20003800200 */
[----:B------:R-:W-:Y:S02]  /*1040*/  SHF.R.U32.HI R9, RZ, 0x17, R0 ;  /* 0x00000017ff097819 */ /* 0x000fe40000011600 */
[----:B------:R-:W-:Y:S02]  /*1050*/  LOP3.LUT R10, R10, 0xff, RZ, 0xc0, !PT ;  /* 0x000000ff0a0a7812 */ /* 0x000fe400078ec0ff */
[----:B------:R-:W-:Y:S02]  /*1060*/  LOP3.LUT R14, R9, 0xff, RZ, 0xc0, !PT ;  /* 0x000000ff090e7812 */ /* 0x000fe400078ec0ff */
[----:B------:R-:W-:Y:S02]  /*1070*/  IADD3 R13, PT, PT, R10, -0x1, RZ ;  /* 0xffffffff0a0d7810 */ /* 0x000fe40007ffe0ff */
[----:B------:R-:W-:-:S02]  /*1080*/  IADD3 R12, PT, PT, R14, -0x1, RZ ;  /* 0xffffffff0e0c7810 */ /* 0x000fc40007ffe0ff */
[----:B------:R-:W-:Y:S02]  /*1090*/  ISETP.GT.U32.AND P0, PT, R13, 0xfd, PT ;  /* 0x000000fd0d00780c */ /* 0x000fe40003f04070 */
[----:B------:R-:W-:Y:S02]  /*10a0*/  MOV R11, R5 ;  /* 0x00000005000b7202 */ /* 0x000fe40000000f00 */
[----:B------:R-:W-:-:S13]  /*10b0*/  ISETP.GT.U32.OR P0, PT, R12, 0xfd, P0 ;  /* 0x000000fd0c00780c */ /* 0x000fda0000704470 */
[----:B------:R-:W-:Y:S01]  /*10c0*/  @!P0 IMAD.MOV.U32 R9, RZ, RZ, RZ ;  /* 0x000000ffff098224 */ /* 0x000fe200078e00ff */
[----:B------:R-:W-:Y:S06]  /*10d0*/  @!P0 BRA `(.L_x_15) ;  /* 0x00000000005c8947 */ /* 0x000fec0003800000 */
[----:B------:R-:W-:Y:S02]  /*10e0*/  FSETP.GTU.FTZ.AND P0, PT, |R0|, +INF , PT ;  /* 0x7f8000000000780b */ /* 0x000fe40003f1c200 */
[----:B------:R-:W-:-:S04]  /*10f0*/  FSETP.GTU.FTZ.AND P1, PT, |R5|, +INF , PT ;  /* 0x7f8000000500780b */ /* 0x000fc80003f3c200 */
[----:B------:R-:W-:-:S13]  /*1100*/  PLOP3.LUT P0, PT, P0, P1, PT, 0xf8, 0x8f ;  /* 0x00000000008f781c */ /* 0x000fda0000703f70 */
[----:B------:R-:W-:Y:S05]  /*1110*/  @P0 BRA `(.L_x_16) ;  /* 0x00000004004c0947 */ /* 0x000fea0003800000 */
[----:B------:R-:W-:-:S13]  /*1120*/  LOP3.LUT P0, RZ, R11, 0x7fffffff, R0, 0xc8, !PT ;  /* 0x7fffffff0bff7812 */ /* 0x000fda000780c800 */
[----:B------:R-:W-:Y:S05]  /*1130*/  @!P0 BRA `(.L_x_17) ;  /* 0x00000004003c8947 */ /* 0x000fea0003800000 */
[C---:B------:R-:W-:Y:S02]  /*1140*/  FSETP.NEU.FTZ.AND P2, PT, |R0|.reuse, +INF , PT ;  /* 0x7f8000000000780b */ /* 0x040fe40003f5d200 */
[----:B------:R-:W-:Y:S02]  /*1150*/  FSETP.NEU.FTZ.AND P1, PT, |R5|, +INF , PT ;  /* 0x7f8000000500780b */ /* 0x000fe40003f3d200 */
[----:B------:R-:W-:-:S11]  /*1160*/  FSETP.NEU.FTZ.AND P0, PT, |R0|, +INF , PT ;  /* 0x7f8000000000780b */ /* 0x000fd60003f1d200 */
[----:B------:R-:W-:Y:S05]  /*1170*/  @!P1 BRA !P2, `(.L_x_17) ;  /* 0x00000004002c9947 */ /* 0x000fea0005000000 */
[----:B------:R-:W-:-:S04]  /*1180*/  LOP3.LUT P2, RZ, R0, 0x7fffffff, RZ, 0xc0, !PT ;  /* 0x7fffffff00ff7812 */ /* 0x000fc8000784c0ff */
[----:B------:R-:W-:-:S13]  /*1190*/  PLOP3.LUT P1, PT, P1, P2, PT, 0x2f, 0xf2 ;  /* 0x0000000000f2781c */ /* 0x000fda0000f24577 */
[----:B------:R-:W-:Y:S05]  /*11a0*/  @P1 BRA `(.L_x_18) ;  /* 0x0000000400181947 */ /* 0x000fea0003800000 */
[----:B------:R-:W-:-:S04]  /*11b0*/  LOP3.LUT P1, RZ, R11, 0x7fffffff, RZ, 0xc0, !PT ;  /* 0x7fffffff0bff7812 */ /* 0x000fc8000782c0ff */
[----:B------:R-:W-:-:S13]  /*11c0*/  PLOP3.LUT P0, PT, P0, P1, PT, 0x2f, 0xf2 ;  /* 0x0000000000f2781c */ /* 0x000fda0000702577 */
[----:B------:R-:W-:Y:S05]  /*11d0*/  @P0 BRA `(.L_x_19) ;  /* 0x0000000400000947 */ /* 0x000fea0003800000 */
[----:B------:R-:W-:Y:S02]  /*11e0*/  ISETP.GE.AND P0, PT, R12, RZ, PT ;  /* 0x000000ff0c00720c */ /* 0x000fe40003f06270 */
[----:B------:R-:W-:-:S11]  /*11f0*/  ISETP.GE.AND P1, PT, R13, RZ, PT ;  /* 0x000000ff0d00720c */ /* 0x000fd60003f26270 */
[----:B------:R-:W-:Y:S01]  /*1200*/  @P0 MOV R9, RZ ;  /* 0x000000ff00090202 */ /* 0x000fe20000000f00 */
[----:B------:R-:W-:Y:S01]  /*1210*/  @!P0 FFMA R0, R0, 1.84467440737095516160e+19, RZ ;  /* 0x5f80000000008823 */ /* 0x000fe200000000ff */
[----:B------:R-:W-:Y:S01]  /*1220*/  @!P0 MOV R9, 0xffffffc0 ;  /* 0xffffffc000098802 */ /* 0x000fe20000000f00 */
[----:B------:R-:W-:-:S03]  /*1230*/  @!P1 FFMA R11, R5, 1.84467440737095516160e+19, RZ ;  /* 0x5f800000050b9823 */ /* 0x000fc600000000ff */
[----:B------:R-:W-:-:S07]  /*1240*/  @!P1 IADD3 R9, PT, PT, R9, 0x40, RZ ;  /* 0x0000004009099810 */ /* 0x000fce0007ffe0ff */
.L_x_15:
[----:B------:R-:W-:Y:S01]  /*1250*/  LEA R12, R10, 0xc0800000, 0x17 ;  /* 0xc08000000a0c7811 */ /* 0x000fe200078eb8ff */
[----:B------:R-:W-:Y:S03]  /*1260*/  BSSY.RECONVERGENT B2, `(.L_x_20) ;  /* 0x0000036000027945 */ /* 0x000fe60003800200 */
[----:B------:R-:W-:Y:S02]  /*1270*/  IADD3 R12, PT, PT, -R12, R11, RZ ;  /* 0x0000000b0c0c7210 */ /* 0x000fe40007ffe1ff */
[----:B------:R-:W-:Y:S02]  /*1280*/  IADD3 R11, PT, PT, R14, -0x7f, RZ ;  /* 0xffffff810e0b7810 */ /* 0x000fe40007ffe0ff */
[----:B------:R0:W1:Y:S01]  /*1290*/  MUFU.RCP R13, R12 ;  /* 0x0000000c000d7308 */ /* 0x0000620000001000 */
[----:B------:R-:W-:Y:S02]  /*12a0*/  FADD.FTZ R15, -R12, -RZ ;  /* 0x800000ff0c0f7221 */ /* 0x000fe40000010100 */
[C---:B------:R-:W-:Y:S01]  /*12b0*/  IMAD R0, R11.reuse, -0x800000, R0 ;  /* 0xff8000000b007824 */ /* 0x040fe200078e0200 */
[----:B0-----:R-:W-:-:S04]  /*12c0*/  IADD3 R12, PT, PT, R11, 0x7f, -R10 ;  /* 0x0000007f0b0c7810 */ /* 0x001fc80007ffe80a */
[----:B------:R-:W-:Y:S01]  /*12d0*/  IADD3 R9, PT, PT, R12, R9, RZ ;  /* 0x000000090c097210 */ /* 0x000fe20007ffe0ff */
[----:B-1----:R-:W-:-:S04]  /*12e0*/  FFMA R14, R13, R15, 1 ;  /* 0x3f8000000d0e7423 */ /* 0x002fc8000000000f */
[----:B------:R-:W-:-:S04]  /*12f0*/  FFMA R16, R13, R14, R13 ;  /* 0x0000000e0d107223 */ /* 0x000fc8000000000d */
[----:B------:R-:W-:-:S04]  /*1300*/  FFMA R13, R0, R16, RZ ;  /* 0x00000010000d7223 */ /* 0x000fc800000000ff */
[----:B------:R-:W-:-:S04]  /*1310*/  FFMA R14, R15, R13, R0 ;  /* 0x0000000d0f0e7223 */ /* 0x000fc80000000000 */
[----:B------:R-:W-:-:S04]  /*1320*/  FFMA R13, R16, R14, R13 ;  /* 0x0000000e100d7223 */ /* 0x000fc8000000000d */
[----:B------:R-:W-:-:S04]  /*1330*/  FFMA R14, R15, R13, R0 ;  /* 0x0000000d0f0e7223 */ /* 0x000fc80000000000 */
[----:B------:R-:W-:-:S05]  /*1340*/  FFMA R0, R16, R14, R13 ;  /* 0x0000000e10007223 */ /* 0x000fca000000000d */
[----:B------:R-:W-:-:S04]  /*1350*/  SHF.R.U32.HI R10, RZ, 0x17, R0 ;  /* 0x00000017ff0a7819 */ /* 0x000fc80000011600 */
[----:B------:R-:W-:-:S04]  /*1360*/  LOP3.LUT R10, R10, 0xff, RZ, 0xc0, !PT ;  /* 0x000000ff0a0a7812 */ /* 0x000fc800078ec0ff */
[----:B------:R-:W-:-:S04]  /*1370*/  IADD3 R15, PT, PT, R10, R9, RZ ;  /* 0x000000090a0f7210 */ /* 0x000fc80007ffe0ff */
[----:B------:R-:W-:-:S04]  /*1380*/  IADD3 R10, PT, PT, R15, -0x1, RZ ;  /* 0xffffffff0f0a7810 */ /* 0x000fc80007ffe0ff */
[----:B------:R-:W-:-:S13]  /*1390*/  ISETP.GE.U32.AND P0, PT, R10, 0xfe, PT ;  /* 0x000000fe0a00780c */ /* 0x000fda0003f06070 */
[----:B------:R-:W-:Y:S05]  /*13a0*/  @!P0 BRA `(.L_x_21) ;  /* 0x0000000000808947 */ /* 0x000fea0003800000 */
[----:B------:R-:W-:-:S13]  /*13b0*/  ISETP.GT.AND P0, PT, R15, 0xfe, PT ;  /* 0x000000fe0f00780c */ /* 0x000fda0003f04270 */
[----:B------:R-:W-:Y:S05]  /*13c0*/  @P0 BRA `(.L_x_22) ;  /* 0x00000000006c0947 */ /* 0x000fea0003800000 */
[----:B------:R-:W-:-:S13]  /*13d0*/  ISETP.GE.AND P0, PT, R15, 0x1, PT ;  /* 0x000000010f00780c */ /* 0x000fda0003f06270 */
[----:B------:R-:W-:Y:S05]  /*13e0*/  @P0 BRA `(.L_x_23) ;  /* 0x0000000000740947 */ /* 0x000fea0003800000 */
[----:B------:R-:W-:Y:S02]  /*13f0*/  ISETP.GE.AND P0, PT, R15, -0x18, PT ;  /* 0xffffffe80f00780c */ /* 0x000fe40003f06270 */
[----:B------:R-:W-:-:S11]  /*1400*/  LOP3.LUT R0, R0, 0x80000000, RZ, 0xc0, !PT ;  /* 0x8000000000007812 */ /* 0x000fd600078ec0ff */
[----:B------:R-:W-:Y:S05]  /*1410*/  @!P0 BRA `(.L_x_23) ;  /* 0x0000000000688947 */ /* 0x000fea0003800000 */
[CCC-:B------:R-:W-:Y:S01]  /*1420*/  FFMA.RZ R9, R16.reuse, R14.reuse, R13.reuse ;  /* 0x0000000e10097223 */ /* 0x1c0fe2000000c00d */
[C---:B------:R-:W-:Y:S01]  /*1430*/  IADD3 R12, PT, PT, R15.reuse, 0x20, RZ ;  /* 0x000000200f0c7810 */ /* 0x040fe20007ffe0ff */
[CCC-:B------:R-:W-:Y:S01]  /*1440*/  FFMA.RM R10, R16.reuse, R14.reuse, R13.reuse ;  /* 0x0000000e100a7223 */ /* 0x1c0fe2000000400d */
[----:B------:R-:W-:Y:S02]  /*1450*/  ISETP.NE.AND P2, PT, R15, RZ, PT ;  /* 0x000000ff0f00720c */ /* 0x000fe40003f45270 */
[----:B------:R-:W-:Y:S01]  /*1460*/  LOP3.LUT R11, R9, 0x7fffff, RZ, 0xc0, !PT ;  /* 0x007fffff090b7812 */ /* 0x000fe200078ec0ff */
[----:B------:R-:W-:Y:S01]  /*1470*/  FFMA.RP R9, R16, R14, R13 ;  /* 0x0000000e10097223 */ /* 0x000fe2000000800d */
[----:B------:R-:W-:Y:S02]  /*1480*/  ISETP.NE.AND P1, PT, R15, RZ, PT ;  /* 0x000000ff0f00720c */ /* 0x000fe40003f25270 */
[----:B------:R-:W-:Y:S02]  /*1490*/  LOP3.LUT R11, R11, 0x800000, RZ, 0xfc, !PT ;  /* 0x008000000b0b7812 */ /* 0x000fe400078efcff */
[----:B------:R-:W-:-:S02]  /*14a0*/  IADD3 R13, PT, PT, -R15, RZ, RZ ;  /* 0x000000ff0f0d7210 */ /* 0x000fc40007ffe1ff */
[----:B------:R-:W-:Y:S02]  /*14b0*/  SHF.L.U32 R12, R11, R12, RZ ;  /* 0x0000000c0b0c7219 */ /* 0x000fe400000006ff */
[----:B------:R-:W-:Y:S02]  /*14c0*/  FSETP.NEU.FTZ.AND P0, PT, R9, R10, PT ;  /* 0x0000000a0900720b */ /* 0x000fe40003f1d000 */
[----:B------:R-:W-:Y:S02]  /*14d0*/  SEL R10, R13, RZ, P2 ;  /* 0x000000ff0d0a7207 */ /* 0x000fe40001000000 */
[----:B------:R-:W-:Y:S02]  /*14e0*/  ISETP.NE.AND P1, PT, R12, RZ, P1 ;  /* 0x000000ff0c00720c */ /* 0x000fe40000f25270 */
[----:B------:R-:W-:Y:S02]  /*14f0*/  SHF.R.U32.HI R10, RZ, R10, R11 ;  /* 0x0000000aff0a7219 */ /* 0x000fe4000001160b */
[----:B------:R-:W-:-:S02]  /*1500*/  PLOP3.LUT P0, PT, P0, P1, PT, 0xf8, 0x8f ;  /* 0x00000000008f781c */ /* 0x000fc40000703f70 */
[----:B------:R-:W-:Y:S02]  /*1510*/  SHF.R.U32.HI R12, RZ, 0x1, R10 ;  /* 0x00000001ff0c7819 */ /* 0x000fe4000001160a */
[----:B------:R-:W-:-:S04]  /*1520*/  SEL R9, RZ, 0x1, !P0 ;  /* 0x00000001ff097807 */ /* 0x000fc80004000000 */
[----:B------:R-:W-:-:S04]  /*1530*/  LOP3.LUT R9, R9, 0x1, R12, 0xf8, !PT ;  /* 0x0000000109097812 */ /* 0x000fc800078ef80c */
[----:B------:R-:W-:-:S04]  /*1540*/  LOP3.LUT R9, R9, R10, RZ, 0xc0, !PT ;  /* 0x0000000a09097212 */ /* 0x000fc800078ec0ff */
[----:B------:R-:W-:-:S04]  /*1550*/  IADD3 R9, PT, PT, R12, R9, RZ ;  /* 0x000000090c097210 */ /* 0x000fc80007ffe0ff */
[----:B------:R-:W-:Y:S01]  /*1560*/  LOP3.LUT R0, R9, R0, RZ, 0xfc, !PT ;  /* 0x0000000009007212 */ /* 0x000fe200078efcff */
[----:B------:R-:W-:Y:S06]  /*1570*/  BRA `(.L_x_23) ;  /* 0x0000000000107947 */ /* 0x000fec0003800000 */
.L_x_22:
[----:B------:R-:W-:-:S04]  /*1580*/  LOP3.LUT R0, R0, 0x80000000, RZ, 0xc0, !PT ;  /* 0x8000000000007812 */ /* 0x000fc800078ec0ff */
[----:B------:R-:W-:Y:S01]  /*1590*/  LOP3.LUT R0, R0, 0x7f800000, RZ, 0xfc, !PT ;  /* 0x7f80000000007812 */ /* 0x000fe200078efcff */
[----:B------:R-:W-:Y:S06]  /*15a0*/  BRA `(.L_x_23) ;  /* 0x0000000000047947 */ /* 0x000fec0003800000 */
.L_x_21:
[----:B------:R-:W-:-:S07]  /*15b0*/  LEA R0, R9, R0, 0x17 ;  /* 0x0000000009007211 */ /* 0x000fce00078eb8ff */
.L_x_23:
[----:B------:R-:W-:Y:S05]  /*15c0*/  BSYNC.RECONVERGENT B2 ;  /* 0x0000000000027941 */ /* 0x000fea0003800200 */
.L_x_20:
[----:B------:R-:W-:Y:S05]  /*15d0*/  BRA `(.L_x_24) ;  /* 0x0000000000207947 */ /* 0x000fea0003800000 */
.L_x_19:
[----:B------:R-:W-:-:S04]  /*15e0*/  LOP3.LUT R0, R11, 0x80000000, R0, 0x48, !PT ;  /* 0x800000000b007812 */ /* 0x000fc800078e4800 */
[----:B------:R-:W-:Y:S01]  /*15f0*/  LOP3.LUT R0, R0, 0x7f800000, RZ, 0xfc, !PT ;  /* 0x7f80000000007812 */ /* 0x000fe200078efcff */
[----:B------:R-:W-:Y:S06]  /*1600*/  BRA `(.L_x_24) ;  /* 0x0000000000147947 */ /* 0x000fec0003800000 */
.L_x_18:
[----:B------:R-:W-:Y:S01]  /*1610*/  LOP3.LUT R0, R11, 0x80000000, R0, 0x48, !PT ;  /* 0x800000000b007812 */ /* 0x000fe200078e4800 */
[----:B------:R-:W-:Y:S06]  /*1620*/  BRA `(.L_x_24) ;  /* 0x00000000000c7947 */ /* 0x000fec0003800000 */
.L_x_17:
[----:B------:R-:W0:Y:S01]  /*1630*/  MUFU.RSQ R0, -QNAN ;  /* 0xffc0000000007908 */ /* 0x000e220000001400 */
[----:B------:R-:W-:Y:S05]  /*1640*/  BRA `(.L_x_24) ;  /* 0x0000000000047947 */ /* 0x000fea0003800000 */
.L_x_16:
[----:B------:R-:W-:-:S07]  /*1650*/  FADD.FTZ R0, R0, R5 ;  /* 0x0000000500007221 */ /* 0x000fce0000010000 */
.L_x_24:
[----:B------:R-:W-:Y:S05]  /*1660*/  BSYNC.RECONVERGENT B1 ;  /* 0x0000000000017941 */ /* 0x000fea0003800200 */
.L_x_14:
[----:B------:R-:W-:-:S04]  /*1670*/  HFMA2 R9, -RZ, RZ, 0, 0 ;  /* 0x00000000ff097431 */ /* 0x000fc800000001ff */
[----:B0-----:R-:W-:Y:S05]  /*1680*/  RET.REL.NODEC R8 `(_Z14softmax_gpu_v2ILi1024EfEvPT0_S1_i) ;  /* 0xffffffe8085c7950 */ /* 0x001fea0003c3ffff */
.L_x_25:
[----:B------:R-:W-:-:S00]  /*1690*/  BRA `(.L_x_25) ;  /* 0xfffffffc00fc7947 */ /* 0x000fc0000383ffff */
[----:B------:R-:W-:-:S00]  /*16a0*/  NOP ;  /* 0x0000000000007918 */ /* 0x000fc00000000000 */
        /* <DEDUP_REMOVED lines=13> */
.L_x_26:


//--------------------- .nv.shared._Z14softmax_gpu_v2ILi1024EfEvPT0_S1_i --------------------------
	.section	.nv.shared._Z14softmax_gpu_v2ILi1024EfEvPT0_S1_i,"aw",@nobits
	.sectionflags	@""
	.align	4
.nv.shared._Z14softmax_gpu_v2ILi1024EfEvPT0_S1_i:
	.zero		5128


//--------------------- .nv.shared.reserved.0     --------------------------
	.section	.nv.shared.reserved.0,"aw",@nobits
	.weak		__nv_reservedSMEM_offset_0_alias
	.size		__nv_reservedSMEM_offset_0_alias, 0, 64
	.other		__nv_reservedSMEM_offset_0_alias,@"STO_CUDA_RESERVED_SHARED STV_DEFAULT"
__nv_reservedSMEM_offset_0_alias:
	.zero		0
	.zero		64


//--------------------- .nv.constant0._Z14softmax_gpu_v2ILi1024EfEvPT0_S1_i --------------------------
	.section	.nv.constant0._Z14softmax_gpu_v2ILi1024EfEvPT0_S1_i,"a",@progbits
	.sectionflags	@""
	.align	4
.nv.constant0._Z14softmax_gpu_v2ILi1024EfEvPT0_S1_i:
	.zero		916


//--------------------- SYMBOLS --------------------------

	.type		.nv.reservedSmem.offset0,@object
	.size		.nv.reservedSmem.offset0,0x4
	.type		.nv.reservedSmem.cap,@object
	.size		.nv.reservedSmem.cap,0x4
